//
// Generated by NVIDIA NVVM Compiler
//
// Compiler Build ID: CL-36424714
// Cuda compilation tools, release 13.0, V13.0.88
// Based on NVVM 20.0.0
//

.version 9.0
.target sm_100
.address_size 64

	// .globl	_Z10tma_kernelPf14CUtensorMap_st
// _ZZ10tma_kernelPf14CUtensorMap_stE2As has been demoted
// _ZZ10tma_kernelPf14CUtensorMap_stE3bar has been demoted

.visible .entry _Z10tma_kernelPf14CUtensorMap_st(
	.param .u64 .ptr .align 1 _Z10tma_kernelPf14CUtensorMap_st_param_0,
	.param .align 128 .b8 _Z10tma_kernelPf14CUtensorMap_st_param_1[128]
)
{
	.reg .pred 	%p<7>;
	.reg .b32 	%r<36>;
	.reg .b32 	%f<2>;
	.reg .b64 	%rd<23>;
	// demoted variable
	.shared .align 128 .b8 _ZZ10tma_kernelPf14CUtensorMap_stE2As[256];
	// demoted variable
	.shared .align 8 .b8 _ZZ10tma_kernelPf14CUtensorMap_stE3bar[8];
	ld.param.u64 	%rd6, [_Z10tma_kernelPf14CUtensorMap_st_param_0];
	mov.b64 	%rd7, _Z10tma_kernelPf14CUtensorMap_st_param_1;
	mov.u32 	%r6, %ctaid.x;
	mov.u32 	%r7, %ntid.x;
	mul.lo.s32 	%r1, %r6, %r7;
	mov.u32 	%r8, %ctaid.y;
	mov.u32 	%r9, %ntid.y;
	mul.lo.s32 	%r2, %r8, %r9;
	mov.u32 	%r3, %tid.x;
	setp.ne.s32 	%p1, %r3, 0;
	@%p1 bra 	$L__BB0_2;
	mov.u32 	%r10, _ZZ10tma_kernelPf14CUtensorMap_stE3bar;
	mov.b32 	%r11, 64;
	// begin inline asm
	mbarrier.init.shared.b64 [%r10], %r11;
	// end inline asm
	// begin inline asm
	fence.proxy.async.shared::cta; // 6.
	// end inline asm
$L__BB0_2:
	setp.ne.s32 	%p2, %r3, 0;
	bar.sync 	0;
	@%p2 bra 	$L__BB0_4;
	mov.u64 	%rd11, %rd7;
	cvta.param.u64 	%rd9, %rd11;
	mov.u32 	%r14, _ZZ10tma_kernelPf14CUtensorMap_stE2As;
	mov.u32 	%r17, _ZZ10tma_kernelPf14CUtensorMap_stE3bar;
	// begin inline asm
	cp.async.bulk.tensor.2d.shared::cluster.global.tile.mbarrier::complete_tx::bytes [%r14], [%rd9, {%r1, %r2}], [%r17];
	// end inline asm
	mov.b32 	%r19, 256;
	// begin inline asm
	mbarrier.arrive.expect_tx.release.cta.shared::cta.b64 %rd22, [%r17], %r19; // 8. 
	// end inline asm
	bra.uni 	$L__BB0_5;
$L__BB0_4:
	mov.u32 	%r12, _ZZ10tma_kernelPf14CUtensorMap_stE3bar;
	mov.b32 	%r13, 1;
	// begin inline asm
	mbarrier.arrive.shared::cta.b64                             %rd22,  [%r12], %r13;    // 2. 
	// end inline asm
$L__BB0_5:
	mov.b32 	%r35, 0;
	// begin inline asm
	mov.u64 %rd12, %globaltimer;
	// end inline asm
	mov.u32 	%r22, _ZZ10tma_kernelPf14CUtensorMap_stE3bar;
$L__BB0_6:
	// begin inline asm
	{
	.reg .pred p;
	mbarrier.try_wait.shared.b64 p, [%r22], %rd22;
	selp.b32 %r21, 1, 0, p;
	}
	// end inline asm
	setp.ne.s32 	%p3, %r21, 0;
	@%p3 bra 	$L__BB0_13;
	setp.gt.s32 	%p4, %r35, 15;
	@%p4 bra 	$L__BB0_9;
	add.s32 	%r35, %r35, 1;
	bra.uni 	$L__BB0_6;
$L__BB0_9:
	// begin inline asm
	mov.u64 %rd17, %globaltimer;
	// end inline asm
	sub.s64 	%rd5, %rd17, %rd12;
	setp.lt.s64 	%p5, %rd5, 4000000;
	@%p5 bra 	$L__BB0_11;
	mov.b32 	%r33, 1000000;
	// begin inline asm
	nanosleep.u32 %r33;
	// end inline asm
	bra.uni 	$L__BB0_6;
$L__BB0_11:
	setp.lt.s64 	%p6, %rd5, 40000;
	@%p6 bra 	$L__BB0_6;
	shr.s64 	%rd18, %rd5, 63;
	shr.u64 	%rd19, %rd18, 62;
	add.s64 	%rd20, %rd5, %rd19;
	shr.u64 	%rd21, %rd20, 2;
	cvt.u32.u64 	%r34, %rd21;
	// begin inline asm
	nanosleep.u32 %r34;
	// end inline asm
	bra.uni 	$L__BB0_6;
$L__BB0_13:
	cvta.to.global.u64 	%rd14, %rd6;
	// begin inline asm
	fence.proxy.async.shared::cta; // 6.
	// end inline asm
	bar.sync 	0;
	mov.u32 	%r23, %tid.y;
	add.s32 	%r24, %r2, %r23;
	add.s32 	%r25, %r3, %r1;
	shl.b32 	%r26, %r23, 5;
	mov.u32 	%r27, _ZZ10tma_kernelPf14CUtensorMap_stE2As;
	add.s32 	%r28, %r27, %r26;
	shl.b32 	%r29, %r3, 2;
	add.s32 	%r30, %r28, %r29;
	ld.shared.f32 	%f1, [%r30];
	shl.b32 	%r31, %r24, 5;
	add.s32 	%r32, %r31, %r25;
	mul.wide.u32 	%rd15, %r32, 4;
	add.s64 	%rd16, %rd14, %rd15;
	st.global.f32 	[%rd16], %f1;
	ret;

}


// ===== COMPILED SASS (sm_100) =====

	.target	sm_100

	.elftype	@"ET_EXEC"


//--------------------- .note.nv.tkinfo           --------------------------
	.section	.note.nv.tkinfo,"",@"SHT_NOTE"
	.sectionflags	@"SHF_NOTE_NV_TKINFO"
	.tkinfo
        /*0018*/ 	.word	0x00000002
        /*0030*/ 	.string	""
        /*0030*/ 	.string	"ptxas"
        /*0030*/ 	.string	"Cuda compilation tools, release 13.0, V13.0.88"
        /*0030*/ 	.string	"Build cuda_13.0.r13.0/compiler.36424714_0"
        /*0030*/ 	.string	"-arch sm_100 -m 64 "



//--------------------- .note.nv.cuinfo           --------------------------
	.section	.note.nv.cuinfo,"",@"SHT_NOTE"
	.sectionflags	@"SHF_NOTE_NV_CUINFO"
        /*0018*/ 	.short	0x0002
        /*001a*/ 	.short	0x0064
        /*001c*/ 	.short	0x0082
	.zero		2


//--------------------- .nv.info                  --------------------------
	.section	.nv.info,"",@"SHT_CUDA_INFO"
	.align	4


	//----- nvinfo : EIATTR_REGCOUNT
	.align		4
        /*0000*/ 	.byte	0x04, 0x2f
        /*0002*/ 	.short	(.L_1 - .L_0)
	.align		4
.L_0:
        /*0004*/ 	.word	index@(_Z10tma_kernelPf14CUtensorMap_st)
        /*0008*/ 	.word	0x00000010


	//----- nvinfo : EIATTR_FRAME_SIZE
	.align		4
.L_1:
        /*000c*/ 	.byte	0x04, 0x11
        /*000e*/ 	.short	(.L_3 - .L_2)
	.align		4
.L_2:
        /*0010*/ 	.word	index@(_Z10tma_kernelPf14CUtensorMap_st)
        /*0014*/ 	.word	0x00000000


	//----- nvinfo : EIATTR_MIN_STACK_SIZE
	.align		4
.L_3:
        /*0018*/ 	.byte	0x04, 0x12
        /*001a*/ 	.short	(.L_5 - .L_4)
	.align		4
.L_4:
        /*001c*/ 	.word	index@(_Z10tma_kernelPf14CUtensorMap_st)
        /*0020*/ 	.word	0x00000000
.L_5:


//--------------------- .nv.compat                --------------------------
	.section	.nv.compat,"",@"SHT_CUDA_COMPAT_INFO"
	.align	4
        /*0000*/ 	.byte	0x02, 0x09, 0x00, 0x00, 0x02, 0x02, 0x02, 0x00, 0x02, 0x05, 0x05, 0x00, 0x03, 0x07, 0x01, 0x01
        /*0010*/ 	.byte	0x02, 0x03, 0x01, 0x00, 0x02, 0x06, 0x01, 0x00, 0x04, 0x0b, 0x08, 0x00, 0x09, 0x00, 0x00, 0x00
        /*0020*/ 	.byte	0x00, 0x00, 0x00, 0x00


//--------------------- .nv.info._Z10tma_kernelPf14CUtensorMap_st --------------------------
	.section	.nv.info._Z10tma_kernelPf14CUtensorMap_st,"",@"SHT_CUDA_INFO"
	.sectionflags	@""
	.align	4


	//----- nvinfo : EIATTR_CUDA_API_VERSION
	.align		4
        /*0000*/ 	.byte	0x04, 0x37
        /*0002*/ 	.short	(.L_7 - .L_6)
.L_6:
        /*0004*/ 	.word	0x00000082


	//----- nvinfo : EIATTR_KPARAM_INFO
	.align		4
.L_7:
        /*0008*/ 	.byte	0x04, 0x17
        /*000a*/ 	.short	(.L_9 - .L_8)
.L_8:
        /*000c*/ 	.word	0x00000000
        /*0010*/ 	.short	0x0001
        /*0012*/ 	.short	0x0080
        /*0014*/ 	.byte	0x00, 0xf0, 0x01, 0x02


	//----- nvinfo : EIATTR_KPARAM_INFO
	.align		4
.L_9:
        /*0018*/ 	.byte	0x04, 0x17
        /*001a*/ 	.short	(.L_11 - .L_10)
.L_10:
        /*001c*/ 	.word	0x00000000
        /*0020*/ 	.short	0x0000
        /*0022*/ 	.short	0x0000
        /*0024*/ 	.byte	0x00, 0xf5, 0x21, 0x00


	//----- nvinfo : EIATTR_SPARSE_MMA_MASK
	.align		4
.L_11:
        /*0028*/ 	.byte	0x03, 0x50
        /*002a*/ 	.short	0x0000


	//----- nvinfo : EIATTR_MAXREG_COUNT
	.align		4
        /*002c*/ 	.byte	0x03, 0x1b
        /*002e*/ 	.short	0x00ff


	//----- nvinfo : EIATTR_NUM_BARRIERS
	.align		4
        /*0030*/ 	.byte	0x02, 0x4c
        /*0032*/ 	.byte	0x01
	.zero		1


	//----- nvinfo : EIATTR_MERCURY_ISA_VERSION
	.align		4
        /*0034*/ 	.byte	0x03, 0x5f
        /*0036*/ 	.short	0x0101


	//----- nvinfo : EIATTR_VRC_CTA_INIT_COUNT
	.align		4
        /*0038*/ 	.byte	0x02, 0x4a
	.zero		1
	.zero		1


	//----- nvinfo : EIATTR_MBARRIER_INSTR_OFFSETS
	.align		4
        /*003c*/ 	.byte	0x04, 0x39
        /*003e*/ 	.short	(.L_13 - .L_12)


	//   ....[0]....
.L_12:
        /*0040*/ 	.word	0x00000140
        /*0044*/ 	.word	0x000000ff
        /*0048*/ 	.word	0x00000000
        /*004c*/ 	.short	0x0100
        /*004e*/ 	.byte	0x08
	.zero		1


	//   ....[1]....
        /*0050*/ 	.word	0x00000330
        /*0054*/ 	.word	0x0000000d
        /*0058*/ 	.word	0x00000000
        /*005c*/ 	.short	0x0101
        /*005e*/ 	.byte	0xff
	.zero		1


	//   ....[2]....
        /*0060*/ 	.word	0x00000360
        /*0064*/ 	.word	0x0000000d
        /*0068*/ 	.word	0x00000000
        /*006c*/ 	.short	0x0109
        /*006e*/ 	.byte	0xff
	.zero		1


	//   ....[3]....
        /*0070*/ 	.word	0x00000520
        /*0074*/ 	.word	0x0000000d
        /*0078*/ 	.word	0x00000000
        /*007c*/ 	.short	0x0109
        /*007e*/ 	.byte	0xff
	.zero		1


	//----- nvinfo : EIATTR_NUM_MBARRIERS
	.align		4
.L_13:
        /*0080*/ 	.byte	0x03, 0x38
        /*0082*/ 	.short	0x0001


	//----- nvinfo : EIATTR_EXIT_INSTR_OFFSETS
	.align		4
        /*0084*/ 	.byte	0x04, 0x1c
        /*0086*/ 	.short	(.L_15 - .L_14)


	//   ....[0]....
.L_14:
        /*0088*/ 	.word	0x00000660


	//----- nvinfo : EIATTR_CRS_STACK_SIZE
	.align		4
.L_15:
        /*008c*/ 	.byte	0x04, 0x1e
        /*008e*/ 	.short	(.L_17 - .L_16)
.L_16:
        /*0090*/ 	.word	0x00000000


	//----- nvinfo : EIATTR_CBANK_PARAM_SIZE
	.align		4
.L_17:
        /*0094*/ 	.byte	0x03, 0x19
        /*0096*/ 	.short	0x0100


	//----- nvinfo : EIATTR_PARAM_CBANK
	.align		4
        /*0098*/ 	.byte	0x04, 0x0a
        /*009a*/ 	.short	(.L_19 - .L_18)
	.align		4
.L_18:
        /*009c*/ 	.word	index@(.nv.constant0._Z10tma_kernelPf14CUtensorMap_st)
        /*00a0*/ 	.short	0x0380
        /*00a2*/ 	.short	0x0100


	//----- nvinfo : EIATTR_SW_WAR
	.align		4
.L_19:
        /*00a4*/ 	.byte	0x04, 0x36
        /*00a6*/ 	.short	(.L_21 - .L_20)
.L_20:
        /*00a8*/ 	.word	0x00000008
.L_21:


//--------------------- .nv.callgraph             --------------------------
	.section	.nv.callgraph,"",@"SHT_CUDA_CALLGRAPH"
	.align	4
	.sectionentsize	8
	.align		4
        /*0000*/ 	.word	0x00000000
	.align		4
        /*0004*/ 	.word	0xffffffff
	.align		4
        /*0008*/ 	.word	0x00000000
	.align		4
        /*000c*/ 	.word	0xfffffffe
	.align		4
        /*0010*/ 	.word	0x00000000
	.align		4
        /*0014*/ 	.word	0xfffffffd
	.align		4
        /*0018*/ 	.word	0x00000000
	.align		4
        /*001c*/ 	.word	0xfffffffc


//--------------------- .text._Z10tma_kernelPf14CUtensorMap_st --------------------------
	.section	.text._Z10tma_kernelPf14CUtensorMap_st,"ax",@progbits
	.align	128
        .global         _Z10tma_kernelPf14CUtensorMap_st
        .type           _Z10tma_kernelPf14CUtensorMap_st,@function
        .size           _Z10tma_kernelPf14CUtensorMap_st,(.L_x_13 - _Z10tma_kernelPf14CUtensorMap_st)
        .other          _Z10tma_kernelPf14CUtensorMap_st,@"STO_CUDA_ENTRY STV_DEFAULT"
_Z10tma_kernelPf14CUtensorMap_st:
.text._Z10tma_kernelPf14CUtensorMap_st:
[----:B------:R-:W-:Y:S01]  /*0000*/  LDC R1, c[0x0][0x37c] ;  /* 0x0000df00ff017b82 */ /* 0x000fe20000000800 */
[----:B------:R-:W0:Y:S07]  /*0010*/  S2R R9, SR_TID.X ;  /* 0x0000000000097919 */ /* 0x000e2e0000002100 */
[----:B------:R-:W1:Y:S01]  /*0020*/  S2UR UR6, SR_CTAID.X ;  /* 0x00000000000679c3 */ /* 0x000e620000002500 */
[----:B------:R-:W1:Y:S01]  /*0030*/  LDCU UR4, c[0x0][0x360] ;  /* 0x00006c00ff0477ac */ /* 0x000e620008000800 */
[----:B------:R-:W-:Y:S01]  /*0040*/  BSSY.RECONVERGENT B0, `(.L_x_0) ;  /* 0x0000013000007945 */ /* 0x000fe20003800200 */
[----:B------:R-:W2:Y:S05]  /*0050*/  LDCU UR5, c[0x0][0x364] ;  /* 0x00006c80ff0577ac */ /* 0x000eaa0008000800 */
[----:B------:R-:W2:Y:S01]  /*0060*/  S2UR UR7, SR_CTAID.Y ;  /* 0x00000000000779c3 */ /* 0x000ea20000002600 */
[----:B-1----:R-:W-:Y:S01]  /*0070*/  UIMAD UR6, UR6, UR4, URZ ;  /* 0x00000004060672a4 */ /* 0x002fe2000f8e02ff */
[----:B0-----:R-:W-:Y:S01]  /*0080*/  ISETP.NE.AND P0, PT, R9, RZ, PT ;  /* 0x000000ff0900720c */ /* 0x001fe20003f05270 */
[----:B--2---:R-:W-:-:S12]  /*0090*/  UIMAD UR7, UR7, UR5, URZ ;  /* 0x00000005070772a4 */ /* 0x004fd8000f8e02ff */
[----:B------:R-:W-:Y:S05]  /*00a0*/  @P0 BRA `(.L_x_1) ;  /* 0x0000000000300947 */ /* 0x000fea0003800000 */
[----:B------:R-:W0:Y:S01]  /*00b0*/  S2UR UR9, SR_CgaCtaId ;  /* 0x00000000000979c3 */ /* 0x000e220000008800 */
[----:B------:R-:W-:Y:S02]  /*00c0*/  UMOV UR4, 0x400 ;  /* 0x0000040000047882 */ /* 0x000fe40000000000 */
[----:B------:R-:W-:-:S03]  /*00d0*/  UIADD3 UR8, UPT, UPT, UR4, 0x100, URZ ;  /* 0x0000010004087890 */ /* 0x000fc6000fffe0ff */
[----:B------:R-:W-:Y:S02]  /*00e0*/  UMOV UR4, 0x40 ;  /* 0x0000004000047882 */ /* 0x000fe40000000000 */
[----:B------:R-:W-:-:S04]  /*00f0*/  UIADD3 UR4, UPT, UPT, -UR4, 0x100000, URZ ;  /* 0x0010000004047890 */ /* 0x000fc8000fffe1ff */
[----:B------:R-:W-:Y:S02]  /*0100*/  USHF.L.U32 UR5, UR4, 0xb, URZ ;  /* 0x0000000b04057899 */ /* 0x000fe400080006ff */
[----:B------:R-:W-:Y:S02]  /*0110*/  USHF.L.U32 UR4, UR4, 0x1, URZ ;  /* 0x0000000104047899 */ /* 0x000fe400080006ff */
[----:B0-----:R-:W-:Y:S01]  /*0120*/  ULEA UR8, UR9, UR8, 0x18 ;  /* 0x0000000809087291 */ /* 0x001fe2000f8ec0ff */
[----:B------:R-:W0:Y:S11]  /*0130*/  FENCE.VIEW.ASYNC.S ;  /* 0x00000000000073c6 */ /* 0x000e360000000000 */
[----:B0-----:R0:W1:Y:S02]  /*0140*/  SYNCS.EXCH.64 URZ, [UR8], UR4 ;  /* 0x0000000408ff75b2 */ /* 0x0010640008000100 */
[----:B-1----:R1:W-:Y:S06]  /*0150*/  MEMBAR.ALL.CTA ;  /* 0x0000000000007992 */ /* 0x0023ec0000008000 */
[----:B-1----:R-:W1:Y:S02]  /*0160*/  FENCE.VIEW.ASYNC.S ;  /* 0x00000000000073c6 */ /* 0x002e640000000000 */
.L_x_1:
[----:B0-----:R-:W-:Y:S05]  /*0170*/  BSYNC.RECONVERGENT B0 ;  /* 0x0000000000007941 */ /* 0x001fea0003800200 */
.L_x_0:
[----:B-1----:R-:W-:Y:S06]  /*0180*/  BAR.SYNC.DEFER_BLOCKING 0x0 ;  /* 0x0000000000007b1d */ /* 0x002fec0000010000 */
[----:B------:R-:W-:Y:S04]  /*0190*/  BSSY.RECONVERGENT B0, `(.L_x_2) ;  /* 0x000001b000007945 */ /* 0x000fe80003800200 */
[----:B------:R-:W-:Y:S05]  /*01a0*/  @P0 BRA `(.L_x_3) ;  /* 0x00000000004c0947 */ /* 0x000fea0003800000 */
[----:B------:R-:W0:Y:S01]  /*01b0*/  S2UR UR8, SR_CgaCtaId ;  /* 0x00000000000879c3 */ /* 0x000e220000008800 */
[----:B------:R-:W-:Y:S01]  /*01c0*/  UMOV UR4, 0x400 ;  /* 0x0000040000047882 */ /* 0x000fe20000000000 */
[----:B------:R-:W1:Y:S01]  /*01d0*/  LDCU.64 UR10, c[0x0][0x348] ;  /* 0x00006900ff0a77ac */ /* 0x000e620008000a00 */
[----:B------:R-:W-:Y:S01]  /*01e0*/  PLOP3.LUT P0, PT, PT, PT, PT, 0x80, 0x8 ;  /* 0x000000000008781c */ /* 0x000fe20003f0f070 */
[----:B------:R-:W-:Y:S02]  /*01f0*/  UIADD3 UR5, UPT, UPT, UR4, 0x100, URZ ;  /* 0x0000010004057890 */ /* 0x000fe4000fffe0ff */
[----:B-1----:R-:W-:Y:S02]  /*0200*/  UIADD3 UR10, UP0, UPT, UR10, 0x80, URZ ;  /* 0x000000800a0a7890 */ /* 0x002fe4000ff1e0ff */
[----:B0-----:R-:W-:Y:S02]  /*0210*/  ULEA UR5, UR8, UR5, 0x18 ;  /* 0x0000000508057291 */ /* 0x001fe4000f8ec0ff */
[----:B------:R-:W-:-:S02]  /*0220*/  ULEA UR4, UR8, UR4, 0x18 ;  /* 0x0000000408047291 */ /* 0x000fc4000f8ec0ff */
[----:B------:R-:W-:Y:S02]  /*0230*/  UIADD3.X UR11, UPT, UPT, URZ, UR11, URZ, UP0, !UPT ;  /* 0x0000000bff0b7290 */ /* 0x000fe400087fe4ff */
[----:B------:R-:W-:-:S05]  /*0240*/  IMAD.U32 R13, RZ, RZ, UR5 ;  /* 0x00000005ff0d7e24 */ /* 0x000fca000f8e00ff */
[----:B------:R-:W-:-:S15]  /*0250*/  R2UR UR5, R13 ;  /* 0x000000000d0572ca */ /* 0x000fde00000e0000 */
.L_x_4:
[----:B------:R-:W-:Y:S01]  /*0260*/  @P0 ELECT P1, URZ, PT ;  /* 0x0000000000ff082f */ /* 0x000fe20003820000 */
[----:B------:R0:W-:-:S12]  /*0270*/  UTMALDG.2D [UR4], [UR10] ;  /* 0x000000040a0075b4 */ /* 0x0001d80008008000 */
[----:B------:R-:W-:Y:S02]  /*0280*/  @P1 PLOP3.LUT P0, PT, P1, PT, PT, 0x8, 0x80 ;  /* 0x000000000080181c */ /* 0x000fe40000f0e170 */
[----:B------:R-:W-:-:S11]  /*0290*/  PLOP3.LUT P1, PT, PT, PT, PT, 0x8, 0x80 ;  /* 0x000000000080781c */ /* 0x000fd60003f2e170 */
[----:B0-----:R-:W-:Y:S05]  /*02a0*/  @P0 BRA.U.ANY `(.L_x_4) ;  /* 0xfffffffd00ec0947 */ /* 0x001fea000393ffff */
[----:B------:R-:W-:-:S06]  /*02b0*/  IMAD.MOV.U32 R2, RZ, RZ, 0x100 ;  /* 0x00000100ff027424 */ /* 0x000fcc00078e00ff */
[----:B------:R2:W3:Y:S01]  /*02c0*/  SYNCS.ARRIVE.TRANS64 R2, [R13+URZ], R2 ;  /* 0x000000020d0279a7 */ /* 0x0004e200080000ff */
[----:B------:R-:W-:Y:S05]  /*02d0*/  BRA `(.L_x_5) ;  /* 0x0000000000187947 */ /* 0x000fea0003800000 */
.L_x_3:
[----:B------:R-:W0:Y:S01]  /*02e0*/  S2UR UR5, SR_CgaCtaId ;  /* 0x00000000000579c3 */ /* 0x000e220000008800 */
[----:B------:R-:W-:Y:S02]  /*02f0*/  UMOV UR4, 0x400 ;  /* 0x0000040000047882 */ /* 0x000fe40000000000 */
[----:B------:R-:W-:-:S04]  /*0300*/  UIADD3 UR4, UPT, UPT, UR4, 0x100, URZ ;  /* 0x0000010004047890 */ /* 0x000fc8000fffe0ff */
[----:B0-----:R-:W-:-:S06]  /*0310*/  ULEA UR4, UR5, UR4, 0x18 ;  /* 0x0000000405047291 */ /* 0x001fcc000f8ec0ff */
[----:B------:R-:W-:-:S04]  /*0320*/  IMAD.U32 R13, RZ, RZ, UR4 ;  /* 0x00000004ff0d7e24 */ /* 0x000fc8000f8e00ff */
[----:B------:R0:W1:Y:S03]  /*0330*/  SYNCS.ARRIVE.TRANS64.A1T0 R2, [R13+URZ], RZ ;  /* 0x000000ff0d0279a7 */ /* 0x00006600081000ff */
.L_x_5:
[----:B------:R-:W-:Y:S05]  /*0340*/  BSYNC.RECONVERGENT B0 ;  /* 0x0000000000007941 */ /* 0x000fea0003800200 */
.L_x_2:
[----:B------:R-:W-:Y:S01]  /*0350*/  CS2R R4, SR_GLOBALTIMERLO ;  /* 0x0000000000047805 */ /* 0x000fe20000015200 */
[----:B-1-3--:R-:W1:Y:S01]  /*0360*/  SYNCS.PHASECHK.TRANS64.TRYWAIT P0, [R13+URZ], R3 ;  /* 0x000000030d0075a7 */ /* 0x00ae6200080011ff */
[----:B------:R-:W3:Y:S01]  /*0370*/  LDCU.64 UR8, c[0x0][0x358] ;  /* 0x00006b00ff0877ac */ /* 0x000ee20008000a00 */
[----:B------:R-:W-:Y:S04]  /*0380*/  BSSY B0, `(.L_x_6) ;  /* 0x000001c000007945 */ /* 0x000fe80003800000 */
[----:B-1-3--:R-:W-:Y:S05]  /*0390*/  @P0 BRA `(.L_x_7) ;  /* 0x0000000000680947 */ /* 0x00afea0003800000 */
[----:B------:R-:W-:-:S07]  /*03a0*/  IMAD.MOV.U32 R8, RZ, RZ, RZ ;  /* 0x000000ffff087224 */ /* 0x000fce00078e00ff */
.L_x_11:
[C---:B------:R-:W-:Y:S01]  /*03b0*/  ISETP.GT.AND P0, PT, R8.reuse, 0xf, PT ;  /* 0x0000000f0800780c */ /* 0x040fe20003f04270 */
[----:B------:R-:W-:Y:S05]  /*03c0*/  YIELD ;  /* 0x0000000000007946 */ /* 0x000fea0003800000 */
[----:B------:R-:W-:Y:S07]  /*03d0*/  BSSY B1, `(.L_x_8) ;  /* 0x0000014000017945 */ /* 0x000fee0003800000 */
[----:B------:R-:W-:Y:S01]  /*03e0*/  @!P0 VIADD R8, R8, 0x1 ;  /* 0x0000000108088836 */ /* 0x000fe20000000000 */
[----:B------:R-:W-:Y:S06]  /*03f0*/  @!P0 BRA `(.L_x_9) ;  /* 0x0000000000448947 */ /* 0x000fec0003800000 */
[----:B------:R-:W-:-:S06]  /*0400*/  CS2R R6, SR_GLOBALTIMERLO ;  /* 0x0000000000067805 */ /* 0x000fcc0000015200 */
[----:B------:R-:W-:-:S05]  /*0410*/  IADD3 R11, P0, PT, -R4, R6, RZ ;  /* 0x00000006040b7210 */ /* 0x000fca0007f1e1ff */
[----:B------:R-:W-:Y:S01]  /*0420*/  IMAD.X R7, R7, 0x1, ~R5, P0 ;  /* 0x0000000107077824 */ /* 0x000fe200000e0e05 */
[----:B------:R-:W-:-:S04]  /*0430*/  ISETP.GE.U32.AND P0, PT, R11, 0x3d0900, PT ;  /* 0x003d09000b00780c */ /* 0x000fc80003f06070 */
[----:B------:R-:W-:-:S13]  /*0440*/  ISETP.GE.AND.EX P0, PT, R7, RZ, PT, P0 ;  /* 0x000000ff0700720c */ /* 0x000fda0003f06300 */
[----:B------:R-:W-:Y:S05]  /*0450*/  @!P0 BRA `(.L_x_10) ;  /* 0x0000000000088947 */ /* 0x000fea0003800000 */
[----:B------:R-:W-:Y:S05]  /*0460*/  NANOSLEEP 0xf4240 ;  /* 0x000f42400000795d */ /* 0x000fea0003800000 */
[----:B------:R-:W-:Y:S05]  /*0470*/  BRA `(.L_x_9) ;  /* 0x0000000000247947 */ /* 0x000fea0003800000 */
.L_x_10:
[----:B------:R-:W-:-:S04]  /*0480*/  ISETP.GE.U32.AND P0, PT, R11, 0x9c40, PT ;  /* 0x00009c400b00780c */ /* 0x000fc80003f06070 */
[----:B------:R-:W-:-:S13]  /*0490*/  ISETP.GE.AND.EX P0, PT, R7, RZ, PT, P0 ;  /* 0x000000ff0700720c */ /* 0x000fda0003f06300 */
[----:B------:R-:W-:Y:S05]  /*04a0*/  @!P0 BRA `(.L_x_9) ;  /* 0x0000000000188947 */ /* 0x000fea0003800000 */
[----:B------:R-:W-:-:S04]  /*04b0*/  SHF.R.S32.HI R0, RZ, 0x1f, R7 ;  /* 0x0000001fff007819 */ /* 0x000fc80000011407 */
[----:B------:R-:W-:-:S05]  /*04c0*/  LEA.HI R0, P0, R0, R11, RZ, 0x2 ;  /* 0x0000000b00007211 */ /* 0x000fca00078110ff */
[----:B------:R-:W-:-:S05]  /*04d0*/  IMAD.X R7, RZ, RZ, R7, P0 ;  /* 0x000000ffff077224 */ /* 0x000fca00000e0607 */
[----:B------:R-:W-:-:S04]  /*04e0*/  SHF.R.U64 R0, R0, 0x2, R7 ;  /* 0x0000000200007819 */ /* 0x000fc80000001207 */
[----:B------:R-:W-:Y:S05]  /*04f0*/  NANOSLEEP R0 ;  /* 0x000000000000735d */ /* 0x000fea0003800000 */
[----:B------:R-:W-:Y:S01]  /*0500*/  NOP ;  /* 0x0000000000007918 */ /* 0x000fe20000000000 */
.L_x_9:
[----:B------:R-:W-:Y:S05]  /*0510*/  BSYNC B1 ;  /* 0x0000000000017941 */ /* 0x000fea0003800000 */
.L_x_8:
[----:B------:R-:W1:Y:S02]  /*0520*/  SYNCS.PHASECHK.TRANS64.TRYWAIT P0, [R13+URZ], R3 ;  /* 0x000000030d0075a7 */ /* 0x000e6400080011ff */
[----:B-1----:R-:W-:Y:S05]  /*0530*/  @!P0 BRA `(.L_x_11) ;  /* 0xfffffffc009c8947 */ /* 0x002fea000383ffff */
.L_x_7:
[----:B------:R-:W-:Y:S05]  /*0540*/  BSYNC B0 ;  /* 0x0000000000007941 */ /* 0x000fea0003800000 */
.L_x_6:
[----:B------:R1:W-:Y:S06]  /*0550*/  MEMBAR.ALL.CTA ;  /* 0x0000000000007992 */ /* 0x0003ec0000008000 */
[----:B-1----:R-:W1:Y:S01]  /*0560*/  FENCE.VIEW.ASYNC.S ;  /* 0x00000000000073c6 */ /* 0x002e620000000000 */
[----:B------:R-:W-:Y:S05]  /*0570*/  WARPSYNC.ALL ;  /* 0x0000000000007948 */ /* 0x000fea0003800000 */
[----:B------:R-:W3:Y:S01]  /*0580*/  S2R R6, SR_TID.Y ;  /* 0x0000000000067919 */ /* 0x000ee20000002200 */
[----:B------:R-:W4:Y:S01]  /*0590*/  S2UR UR5, SR_CgaCtaId ;  /* 0x00000000000579c3 */ /* 0x000f220000008800 */
[----:B------:R-:W-:Y:S01]  /*05a0*/  UMOV UR4, 0x400 ;  /* 0x0000040000047882 */ /* 0x000fe20000000000 */
[----:B------:R-:W-:-:S06]  /*05b0*/  VIADD R5, R9, UR6 ;  /* 0x0000000609057c36 */ /* 0x000fcc0008000000 */
[----:B------:R-:W5:Y:S01]  /*05c0*/  LDC.64 R2, c[0x0][0x380] ;  /* 0x0000e000ff027b82 */ /* 0x000f620000000a00 */
[----:B----4-:R-:W-:-:S06]  /*05d0*/  ULEA UR4, UR5, UR4, 0x18 ;  /* 0x0000000405047291 */ /* 0x010fcc000f8ec0ff */
[----:B---3--:R-:W-:-:S05]  /*05e0*/  LEA R0, R6, UR4, 0x5 ;  /* 0x0000000406007c11 */ /* 0x008fca000f8e28ff */
[----:B------:R-:W-:Y:S01]  /*05f0*/  IMAD R4, R9, 0x4, R0 ;  /* 0x0000000409047824 */ /* 0x000fe200078e0200 */
[----:B-1----:R-:W-:Y:S01]  /*0600*/  BAR.SYNC.DEFER_BLOCKING 0x0 ;  /* 0x0000000000007b1d */ /* 0x002fe20000010000 */
[----:B------:R-:W-:-:S04]  /*0610*/  VIADD R0, R6, UR7 ;  /* 0x0000000706007c36 */ /* 0x000fc80008000000 */
[----:B------:R-:W-:-:S04]  /*0620*/  IMAD R5, R0, 0x20, R5 ;  /* 0x0000002000057824 */ /* 0x000fc800078e0205 */
[----:B-----5:R-:W-:Y:S01]  /*0630*/  IMAD.WIDE.U32 R2, R5, 0x4, R2 ;  /* 0x0000000405027825 */ /* 0x020fe200078e0002 */
[----:B------:R-:W1:Y:S04]  /*0640*/  LDS R7, [R4] ;  /* 0x0000000004077984 */ /* 0x000e680000000800 */
[----:B-1----:R-:W-:Y:S01]  /*0650*/  STG.E desc[UR8][R2.64], R7 ;  /* 0x0000000702007986 */ /* 0x002fe2000c101908 */
[----:B------:R-:W-:Y:S05]  /*0660*/  EXIT ;  /* 0x000000000000794d */ /* 0x000fea0003800000 */
.L_x_12:
[----:B------:R-:W-:-:S00]  /*0670*/  BRA `(.L_x_12) ;  /* 0xfffffffc00fc7947 */ /* 0x000fc0000383ffff */
[----:B------:R-:W-:-:S00]  /*0680*/  NOP ;  /* 0x0000000000007918 */ /* 0x000fc00000000000 */
[----:B------:R-:W-:-:S00]  /*0690*/  NOP ;  /* 0x0000000000007918 */ /* 0x000fc00000000000 */
[----:B------:R-:W-:-:S00]  /*06a0*/  NOP ;  /* 0x0000000000007918 */ /* 0x000fc00000000000 */
[----:B------:R-:W-:-:S00]  /*06b0*/  NOP ;  /* 0x0000000000007918 */ /* 0x000fc00000000000 */
[----:B------:R-:W-:-:S00]  /*06c0*/  NOP ;  /* 0x0000000000007918 */ /* 0x000fc00000000000 */
[----:B------:R-:W-:-:S00]  /*06d0*/  NOP ;  /* 0x0000000000007918 */ /* 0x000fc00000000000 */
[----:B------:R-:W-:-:S00]  /*06e0*/  NOP ;  /* 0x0000000000007918 */ /* 0x000fc00000000000 */
[----:B------:R-:W-:-:S00]  /*06f0*/  NOP ;  /* 0x0000000000007918 */ /* 0x000fc00000000000 */
.L_x_13:


//--------------------- .nv.shared._Z10tma_kernelPf14CUtensorMap_st --------------------------
	.section	.nv.shared._Z10tma_kernelPf14CUtensorMap_st,"aw",@nobits
	.sectionflags	@""
	.align	128
.nv.shared._Z10tma_kernelPf14CUtensorMap_st:
	.zero		1288


//--------------------- .nv.shared.reserved.0     --------------------------
	.section	.nv.shared.reserved.0,"aw",@nobits
	.weak		__nv_reservedSMEM_offset_0_alias
	.size		__nv_reservedSMEM_offset_0_alias, 0, 64
	.other		__nv_reservedSMEM_offset_0_alias,@"STO_CUDA_RESERVED_SHARED STV_DEFAULT"
__nv_reservedSMEM_offset_0_alias:
	.zero		0
	.zero		64


//--------------------- .nv.constant0._Z10tma_kernelPf14CUtensorMap_st --------------------------
	.section	.nv.constant0._Z10tma_kernelPf14CUtensorMap_st,"a",@progbits
	.sectionflags	@""
	.align	4
.nv.constant0._Z10tma_kernelPf14CUtensorMap_st:
	.zero		1152


//--------------------- SYMBOLS --------------------------

	.type		.nv.reservedSmem.offset0,@object
	.size		.nv.reservedSmem.offset0,0x4
	.type		.nv.reservedSmem.cap,@object
	.size		.nv.reservedSmem.cap,0x4
